//
// Generated by NVIDIA NVVM Compiler
//
// Compiler Build ID: CL-36424714
// Cuda compilation tools, release 13.0, V13.0.88
// Based on NVVM 20.0.0
//

.version 9.0
.target sm_100
.address_size 64

	// .globl	_Z9MatModifyPiS_ii

.visible .entry _Z9MatModifyPiS_ii(
	.param .u64 .ptr .align 1 _Z9MatModifyPiS_ii_param_0,
	.param .u64 .ptr .align 1 _Z9MatModifyPiS_ii_param_1,
	.param .u32 _Z9MatModifyPiS_ii_param_2,
	.param .u32 _Z9MatModifyPiS_ii_param_3
)
{
	.reg .pred 	%p<19>;
	.reg .b32 	%r<203>;
	.reg .b64 	%rd<68>;

	ld.param.u64 	%rd9, [_Z9MatModifyPiS_ii_param_0];
	ld.param.u64 	%rd10, [_Z9MatModifyPiS_ii_param_1];
	ld.param.u32 	%r58, [_Z9MatModifyPiS_ii_param_2];
	ld.param.u32 	%r59, [_Z9MatModifyPiS_ii_param_3];
	cvta.to.global.u64 	%rd1, %rd9;
	cvta.to.global.u64 	%rd11, %rd10;
	mov.u32 	%r61, %ctaid.x;
	mov.u32 	%r1, %tid.x;
	mul.lo.s32 	%r2, %r58, %r61;
	add.s32 	%r62, %r2, %r1;
	mul.wide.s32 	%rd12, %r62, 4;
	add.s64 	%rd2, %rd11, %rd12;
	mov.b32 	%r188, 0;
	st.global.u32 	[%rd2], %r188;
	setp.lt.s32 	%p1, %r58, 1;
	@%p1 bra 	$L__BB0_13;
	add.s32 	%r64, %r58, -1;
	and.b32  	%r3, %r58, 15;
	setp.lt.u32 	%p2, %r64, 15;
	mov.b32 	%r188, 0;
	mov.u32 	%r181, %r188;
	@%p2 bra 	$L__BB0_4;
	and.b32  	%r181, %r58, 2147483632;
	neg.s32 	%r189, %r181;
	mul.wide.u32 	%rd13, %r2, 4;
	add.s64 	%rd14, %rd13, %rd1;
	add.s64 	%rd67, %rd14, 32;
	mov.b32 	%r188, 0;
$L__BB0_3:
	.pragma "nounroll";
	ld.global.u32 	%r66, [%rd67+-32];
	add.s32 	%r67, %r188, %r66;
	st.global.u32 	[%rd2], %r67;
	ld.global.u32 	%r68, [%rd67+-28];
	add.s32 	%r69, %r67, %r68;
	st.global.u32 	[%rd2], %r69;
	ld.global.u32 	%r70, [%rd67+-24];
	add.s32 	%r71, %r69, %r70;
	st.global.u32 	[%rd2], %r71;
	ld.global.u32 	%r72, [%rd67+-20];
	add.s32 	%r73, %r71, %r72;
	st.global.u32 	[%rd2], %r73;
	ld.global.u32 	%r74, [%rd67+-16];
	add.s32 	%r75, %r73, %r74;
	st.global.u32 	[%rd2], %r75;
	ld.global.u32 	%r76, [%rd67+-12];
	add.s32 	%r77, %r75, %r76;
	st.global.u32 	[%rd2], %r77;
	ld.global.u32 	%r78, [%rd67+-8];
	add.s32 	%r79, %r77, %r78;
	st.global.u32 	[%rd2], %r79;
	ld.global.u32 	%r80, [%rd67+-4];
	add.s32 	%r81, %r79, %r80;
	st.global.u32 	[%rd2], %r81;
	ld.global.u32 	%r82, [%rd67];
	add.s32 	%r83, %r81, %r82;
	st.global.u32 	[%rd2], %r83;
	ld.global.u32 	%r84, [%rd67+4];
	add.s32 	%r85, %r83, %r84;
	st.global.u32 	[%rd2], %r85;
	ld.global.u32 	%r86, [%rd67+8];
	add.s32 	%r87, %r85, %r86;
	st.global.u32 	[%rd2], %r87;
	ld.global.u32 	%r88, [%rd67+12];
	add.s32 	%r89, %r87, %r88;
	st.global.u32 	[%rd2], %r89;
	ld.global.u32 	%r90, [%rd67+16];
	add.s32 	%r91, %r89, %r90;
	st.global.u32 	[%rd2], %r91;
	ld.global.u32 	%r92, [%rd67+20];
	add.s32 	%r93, %r91, %r92;
	st.global.u32 	[%rd2], %r93;
	ld.global.u32 	%r94, [%rd67+24];
	add.s32 	%r95, %r93, %r94;
	st.global.u32 	[%rd2], %r95;
	ld.global.u32 	%r96, [%rd67+28];
	add.s32 	%r188, %r95, %r96;
	st.global.u32 	[%rd2], %r188;
	add.s32 	%r189, %r189, 16;
	add.s64 	%rd67, %rd67, 64;
	setp.eq.s32 	%p3, %r189, 0;
	@%p3 bra 	$L__BB0_4;
	bra.uni 	$L__BB0_3;
$L__BB0_4:
	setp.eq.s32 	%p4, %r3, 0;
	@%p4 bra 	$L__BB0_13;
	and.b32  	%r8, %r58, 7;
	setp.lt.u32 	%p5, %r3, 8;
	@%p5 bra 	$L__BB0_7;
	add.s32 	%r97, %r181, %r2;
	mul.wide.u32 	%rd15, %r97, 4;
	add.s64 	%rd16, %rd1, %rd15;
	ld.global.u32 	%r98, [%rd16];
	add.s32 	%r99, %r188, %r98;
	st.global.u32 	[%rd2], %r99;
	cvt.u64.u32 	%rd17, %r2;
	cvt.u64.u32 	%rd18, %r181;
	add.s64 	%rd19, %rd18, %rd17;
	shl.b64 	%rd20, %rd19, 2;
	add.s64 	%rd21, %rd1, %rd20;
	ld.global.u32 	%r100, [%rd21+4];
	add.s32 	%r101, %r99, %r100;
	st.global.u32 	[%rd2], %r101;
	ld.global.u32 	%r102, [%rd21+8];
	add.s32 	%r103, %r101, %r102;
	st.global.u32 	[%rd2], %r103;
	ld.global.u32 	%r104, [%rd21+12];
	add.s32 	%r105, %r103, %r104;
	st.global.u32 	[%rd2], %r105;
	ld.global.u32 	%r106, [%rd21+16];
	add.s32 	%r107, %r105, %r106;
	st.global.u32 	[%rd2], %r107;
	ld.global.u32 	%r108, [%rd21+20];
	add.s32 	%r109, %r107, %r108;
	st.global.u32 	[%rd2], %r109;
	ld.global.u32 	%r110, [%rd21+24];
	add.s32 	%r111, %r109, %r110;
	st.global.u32 	[%rd2], %r111;
	ld.global.u32 	%r112, [%rd21+28];
	add.s32 	%r188, %r111, %r112;
	st.global.u32 	[%rd2], %r188;
	add.s32 	%r181, %r181, 8;
$L__BB0_7:
	setp.eq.s32 	%p6, %r8, 0;
	@%p6 bra 	$L__BB0_13;
	and.b32  	%r13, %r58, 3;
	setp.lt.u32 	%p7, %r8, 4;
	@%p7 bra 	$L__BB0_10;
	add.s32 	%r113, %r181, %r2;
	mul.wide.u32 	%rd22, %r113, 4;
	add.s64 	%rd23, %rd1, %rd22;
	ld.global.u32 	%r114, [%rd23];
	add.s32 	%r115, %r188, %r114;
	st.global.u32 	[%rd2], %r115;
	cvt.u64.u32 	%rd24, %r2;
	cvt.u64.u32 	%rd25, %r181;
	add.s64 	%rd26, %rd25, %rd24;
	shl.b64 	%rd27, %rd26, 2;
	add.s64 	%rd28, %rd1, %rd27;
	ld.global.u32 	%r116, [%rd28+4];
	add.s32 	%r117, %r115, %r116;
	st.global.u32 	[%rd2], %r117;
	ld.global.u32 	%r118, [%rd28+8];
	add.s32 	%r119, %r117, %r118;
	st.global.u32 	[%rd2], %r119;
	ld.global.u32 	%r120, [%rd28+12];
	add.s32 	%r188, %r119, %r120;
	st.global.u32 	[%rd2], %r188;
	add.s32 	%r181, %r181, 4;
$L__BB0_10:
	setp.eq.s32 	%p8, %r13, 0;
	@%p8 bra 	$L__BB0_13;
	add.s32 	%r121, %r181, %r2;
	mul.wide.u32 	%rd29, %r121, 4;
	add.s64 	%rd66, %rd1, %rd29;
	neg.s32 	%r186, %r13;
$L__BB0_12:
	.pragma "nounroll";
	ld.global.u32 	%r122, [%rd66];
	add.s32 	%r188, %r188, %r122;
	st.global.u32 	[%rd2], %r188;
	add.s64 	%rd66, %rd66, 4;
	add.s32 	%r186, %r186, 1;
	setp.ne.s32 	%p9, %r186, 0;
	@%p9 bra 	$L__BB0_12;
$L__BB0_13:
	setp.lt.s32 	%p10, %r59, 1;
	@%p10 bra 	$L__BB0_26;
	and.b32  	%r24, %r59, 15;
	setp.lt.u32 	%p11, %r59, 16;
	mov.b32 	%r195, 0;
	@%p11 bra 	$L__BB0_17;
	and.b32  	%r195, %r59, 2147483632;
	neg.s32 	%r192, %r195;
	shl.b32 	%r27, %r58, 4;
	mul.wide.s32 	%rd32, %r58, 4;
	mov.u32 	%r191, %r1;
$L__BB0_16:
	.pragma "nounroll";
	mul.wide.s32 	%rd30, %r191, 4;
	add.s64 	%rd31, %rd1, %rd30;
	ld.global.u32 	%r124, [%rd31];
	add.s32 	%r125, %r188, %r124;
	st.global.u32 	[%rd2], %r125;
	add.s64 	%rd33, %rd31, %rd32;
	ld.global.u32 	%r126, [%rd33];
	add.s32 	%r127, %r125, %r126;
	st.global.u32 	[%rd2], %r127;
	add.s64 	%rd34, %rd33, %rd32;
	ld.global.u32 	%r128, [%rd34];
	add.s32 	%r129, %r127, %r128;
	st.global.u32 	[%rd2], %r129;
	add.s64 	%rd35, %rd34, %rd32;
	ld.global.u32 	%r130, [%rd35];
	add.s32 	%r131, %r129, %r130;
	st.global.u32 	[%rd2], %r131;
	add.s64 	%rd36, %rd35, %rd32;
	ld.global.u32 	%r132, [%rd36];
	add.s32 	%r133, %r131, %r132;
	st.global.u32 	[%rd2], %r133;
	add.s64 	%rd37, %rd36, %rd32;
	ld.global.u32 	%r134, [%rd37];
	add.s32 	%r135, %r133, %r134;
	st.global.u32 	[%rd2], %r135;
	add.s64 	%rd38, %rd37, %rd32;
	ld.global.u32 	%r136, [%rd38];
	add.s32 	%r137, %r135, %r136;
	st.global.u32 	[%rd2], %r137;
	add.s64 	%rd39, %rd38, %rd32;
	ld.global.u32 	%r138, [%rd39];
	add.s32 	%r139, %r137, %r138;
	st.global.u32 	[%rd2], %r139;
	add.s64 	%rd40, %rd39, %rd32;
	ld.global.u32 	%r140, [%rd40];
	add.s32 	%r141, %r139, %r140;
	st.global.u32 	[%rd2], %r141;
	add.s64 	%rd41, %rd40, %rd32;
	ld.global.u32 	%r142, [%rd41];
	add.s32 	%r143, %r141, %r142;
	st.global.u32 	[%rd2], %r143;
	add.s64 	%rd42, %rd41, %rd32;
	ld.global.u32 	%r144, [%rd42];
	add.s32 	%r145, %r143, %r144;
	st.global.u32 	[%rd2], %r145;
	add.s64 	%rd43, %rd42, %rd32;
	ld.global.u32 	%r146, [%rd43];
	add.s32 	%r147, %r145, %r146;
	st.global.u32 	[%rd2], %r147;
	add.s64 	%rd44, %rd43, %rd32;
	ld.global.u32 	%r148, [%rd44];
	add.s32 	%r149, %r147, %r148;
	st.global.u32 	[%rd2], %r149;
	add.s64 	%rd45, %rd44, %rd32;
	ld.global.u32 	%r150, [%rd45];
	add.s32 	%r151, %r149, %r150;
	st.global.u32 	[%rd2], %r151;
	add.s64 	%rd46, %rd45, %rd32;
	ld.global.u32 	%r152, [%rd46];
	add.s32 	%r153, %r151, %r152;
	st.global.u32 	[%rd2], %r153;
	add.s64 	%rd47, %rd46, %rd32;
	ld.global.u32 	%r154, [%rd47];
	add.s32 	%r188, %r153, %r154;
	st.global.u32 	[%rd2], %r188;
	add.s32 	%r192, %r192, 16;
	add.s32 	%r191, %r191, %r27;
	setp.ne.s32 	%p12, %r192, 0;
	@%p12 bra 	$L__BB0_16;
$L__BB0_17:
	setp.eq.s32 	%p13, %r24, 0;
	@%p13 bra 	$L__BB0_26;
	and.b32  	%r40, %r59, 7;
	setp.lt.u32 	%p14, %r24, 8;
	@%p14 bra 	$L__BB0_20;
	mad.lo.s32 	%r155, %r195, %r58, %r1;
	mul.wide.s32 	%rd48, %r155, 4;
	add.s64 	%rd49, %rd1, %rd48;
	ld.global.u32 	%r156, [%rd49];
	add.s32 	%r157, %r188, %r156;
	st.global.u32 	[%rd2], %r157;
	mul.wide.s32 	%rd50, %r58, 4;
	add.s64 	%rd51, %rd49, %rd50;
	ld.global.u32 	%r158, [%rd51];
	add.s32 	%r159, %r157, %r158;
	st.global.u32 	[%rd2], %r159;
	add.s64 	%rd52, %rd51, %rd50;
	ld.global.u32 	%r160, [%rd52];
	add.s32 	%r161, %r159, %r160;
	st.global.u32 	[%rd2], %r161;
	add.s64 	%rd53, %rd52, %rd50;
	ld.global.u32 	%r162, [%rd53];
	add.s32 	%r163, %r161, %r162;
	st.global.u32 	[%rd2], %r163;
	add.s64 	%rd54, %rd53, %rd50;
	ld.global.u32 	%r164, [%rd54];
	add.s32 	%r165, %r163, %r164;
	st.global.u32 	[%rd2], %r165;
	add.s64 	%rd55, %rd54, %rd50;
	ld.global.u32 	%r166, [%rd55];
	add.s32 	%r167, %r165, %r166;
	st.global.u32 	[%rd2], %r167;
	add.s64 	%rd56, %rd55, %rd50;
	ld.global.u32 	%r168, [%rd56];
	add.s32 	%r169, %r167, %r168;
	st.global.u32 	[%rd2], %r169;
	add.s64 	%rd57, %rd56, %rd50;
	ld.global.u32 	%r170, [%rd57];
	add.s32 	%r188, %r169, %r170;
	st.global.u32 	[%rd2], %r188;
	add.s32 	%r195, %r195, 8;
$L__BB0_20:
	setp.eq.s32 	%p15, %r40, 0;
	@%p15 bra 	$L__BB0_26;
	and.b32  	%r45, %r59, 3;
	setp.lt.u32 	%p16, %r40, 4;
	@%p16 bra 	$L__BB0_23;
	mad.lo.s32 	%r171, %r195, %r58, %r1;
	mul.wide.s32 	%rd58, %r171, 4;
	add.s64 	%rd59, %rd1, %rd58;
	ld.global.u32 	%r172, [%rd59];
	add.s32 	%r173, %r188, %r172;
	st.global.u32 	[%rd2], %r173;
	mul.wide.s32 	%rd60, %r58, 4;
	add.s64 	%rd61, %rd59, %rd60;
	ld.global.u32 	%r174, [%rd61];
	add.s32 	%r175, %r173, %r174;
	st.global.u32 	[%rd2], %r175;
	add.s64 	%rd62, %rd61, %rd60;
	ld.global.u32 	%r176, [%rd62];
	add.s32 	%r177, %r175, %r176;
	st.global.u32 	[%rd2], %r177;
	add.s64 	%rd63, %rd62, %rd60;
	ld.global.u32 	%r178, [%rd63];
	add.s32 	%r188, %r177, %r178;
	st.global.u32 	[%rd2], %r188;
	add.s32 	%r195, %r195, 4;
$L__BB0_23:
	setp.eq.s32 	%p17, %r45, 0;
	@%p17 bra 	$L__BB0_26;
	mad.lo.s32 	%r201, %r195, %r58, %r1;
	neg.s32 	%r200, %r45;
$L__BB0_25:
	.pragma "nounroll";
	mul.wide.s32 	%rd64, %r201, 4;
	add.s64 	%rd65, %rd1, %rd64;
	ld.global.u32 	%r179, [%rd65];
	add.s32 	%r188, %r188, %r179;
	st.global.u32 	[%rd2], %r188;
	add.s32 	%r201, %r201, %r58;
	add.s32 	%r200, %r200, 1;
	setp.ne.s32 	%p18, %r200, 0;
	@%p18 bra 	$L__BB0_25;
$L__BB0_26:
	ret;

}


// ===== COMPILED SASS (sm_100) =====

	.target	sm_100

	.elftype	@"ET_EXEC"


//--------------------- .note.nv.tkinfo           --------------------------
	.section	.note.nv.tkinfo,"",@"SHT_NOTE"
	.sectionflags	@"SHF_NOTE_NV_TKINFO"
	.tkinfo
        /*0018*/ 	.word	0x00000002
        /*0030*/ 	.string	""
        /*0030*/ 	.string	"ptxas"
        /*0030*/ 	.string	"Cuda compilation tools, release 13.0, V13.0.88"
        /*0030*/ 	.string	"Build cuda_13.0.r13.0/compiler.36424714_0"
        /*0030*/ 	.string	"-arch sm_100 -m 64 "



//--------------------- .note.nv.cuinfo           --------------------------
	.section	.note.nv.cuinfo,"",@"SHT_NOTE"
	.sectionflags	@"SHF_NOTE_NV_CUINFO"
        /*0018*/ 	.short	0x0002
        /*001a*/ 	.short	0x0064
        /*001c*/ 	.short	0x0082
	.zero		2


//--------------------- .nv.info                  --------------------------
	.section	.nv.info,"",@"SHT_CUDA_INFO"
	.align	4


	//----- nvinfo : EIATTR_REGCOUNT
	.align		4
        /*0000*/ 	.byte	0x04, 0x2f
        /*0002*/ 	.short	(.L_1 - .L_0)
	.align		4
.L_0:
        /*0004*/ 	.word	index@(_Z9MatModifyPiS_ii)
        /*0008*/ 	.word	0x0000001e


	//----- nvinfo : EIATTR_FRAME_SIZE
	.align		4
.L_1:
        /*000c*/ 	.byte	0x04, 0x11
        /*000e*/ 	.short	(.L_3 - .L_2)
	.align		4
.L_2:
        /*0010*/ 	.word	index@(_Z9MatModifyPiS_ii)
        /*0014*/ 	.word	0x00000000


	//----- nvinfo : EIATTR_MIN_STACK_SIZE
	.align		4
.L_3:
        /*0018*/ 	.byte	0x04, 0x12
        /*001a*/ 	.short	(.L_5 - .L_4)
	.align		4
.L_4:
        /*001c*/ 	.word	index@(_Z9MatModifyPiS_ii)
        /*0020*/ 	.word	0x00000000
.L_5:


//--------------------- .nv.compat                --------------------------
	.section	.nv.compat,"",@"SHT_CUDA_COMPAT_INFO"
	.align	4
        /*0000*/ 	.byte	0x02, 0x09, 0x00, 0x00, 0x02, 0x02, 0x01, 0x00, 0x02, 0x05, 0x05, 0x00, 0x03, 0x07, 0x01, 0x01
        /*0010*/ 	.byte	0x02, 0x03, 0x00, 0x00, 0x02, 0x06, 0x01, 0x00, 0x04, 0x0b, 0x08, 0x00, 0x09, 0x00, 0x00, 0x00
        /*0020*/ 	.byte	0x00, 0x00, 0x00, 0x00


//--------------------- .nv.info._Z9MatModifyPiS_ii --------------------------
	.section	.nv.info._Z9MatModifyPiS_ii,"",@"SHT_CUDA_INFO"
	.sectionflags	@""
	.align	4


	//----- nvinfo : EIATTR_CUDA_API_VERSION
	.align		4
        /*0000*/ 	.byte	0x04, 0x37
        /*0002*/ 	.short	(.L_7 - .L_6)
.L_6:
        /*0004*/ 	.word	0x00000082


	//----- nvinfo : EIATTR_KPARAM_INFO
	.align		4
.L_7:
        /*0008*/ 	.byte	0x04, 0x17
        /*000a*/ 	.short	(.L_9 - .L_8)
.L_8:
        /*000c*/ 	.word	0x00000000
        /*0010*/ 	.short	0x0003
        /*0012*/ 	.short	0x0014
        /*0014*/ 	.byte	0x00, 0xf0, 0x11, 0x00


	//----- nvinfo : EIATTR_KPARAM_INFO
	.align		4
.L_9:
        /*0018*/ 	.byte	0x04, 0x17
        /*001a*/ 	.short	(.L_11 - .L_10)
.L_10:
        /*001c*/ 	.word	0x00000000
        /*0020*/ 	.short	0x0002
        /*0022*/ 	.short	0x0010
        /*0024*/ 	.byte	0x00, 0xf0, 0x11, 0x00


	//----- nvinfo : EIATTR_KPARAM_INFO
	.align		4
.L_11:
        /*0028*/ 	.byte	0x04, 0x17
        /*002a*/ 	.short	(.L_13 - .L_12)
.L_12:
        /*002c*/ 	.word	0x00000000
        /*0030*/ 	.short	0x0001
        /*0032*/ 	.short	0x0008
        /*0034*/ 	.byte	0x00, 0xf5, 0x21, 0x00


	//----- nvinfo : EIATTR_KPARAM_INFO
	.align		4
.L_13:
        /*0038*/ 	.byte	0x04, 0x17
        /*003a*/ 	.short	(.L_15 - .L_14)
.L_14:
        /*003c*/ 	.word	0x00000000
        /*0040*/ 	.short	0x0000
        /*0042*/ 	.short	0x0000
        /*0044*/ 	.byte	0x00, 0xf5, 0x21, 0x00


	//----- nvinfo : EIATTR_SPARSE_MMA_MASK
	.align		4
.L_15:
        /*0048*/ 	.byte	0x03, 0x50
        /*004a*/ 	.short	0x0000


	//----- nvinfo : EIATTR_MAXREG_COUNT
	.align		4
        /*004c*/ 	.byte	0x03, 0x1b
        /*004e*/ 	.short	0x00ff


	//----- nvinfo : EIATTR_MERCURY_ISA_VERSION
	.align		4
        /*0050*/ 	.byte	0x03, 0x5f
        /*0052*/ 	.short	0x0101


	//----- nvinfo : EIATTR_VRC_CTA_INIT_COUNT
	.align		4
        /*0054*/ 	.byte	0x02, 0x4a
	.zero		1
	.zero		1


	//----- nvinfo : EIATTR_EXIT_INSTR_OFFSETS
	.align		4
        /*0058*/ 	.byte	0x04, 0x1c
        /*005a*/ 	.short	(.L_17 - .L_16)


	//   ....[0]....
.L_16:
        /*005c*/ 	.word	0x00000a70


	//   ....[1]....
        /*0060*/ 	.word	0x00000f60


	//   ....[2]....
        /*0064*/ 	.word	0x000011f0


	//   ....[3]....
        /*0068*/ 	.word	0x00001380


	//   ....[4]....
        /*006c*/ 	.word	0x00001450


	//----- nvinfo : EIATTR_CBANK_PARAM_SIZE
	.align		4
.L_17:
        /*0070*/ 	.byte	0x03, 0x19
        /*0072*/ 	.short	0x0018


	//----- nvinfo : EIATTR_PARAM_CBANK
	.align		4
        /*0074*/ 	.byte	0x04, 0x0a
        /*0076*/ 	.short	(.L_19 - .L_18)
	.align		4
.L_18:
        /*0078*/ 	.word	index@(.nv.constant0._Z9MatModifyPiS_ii)
        /*007c*/ 	.short	0x0380
        /*007e*/ 	.short	0x0018


	//----- nvinfo : EIATTR_SW_WAR
	.align		4
.L_19:
        /*0080*/ 	.byte	0x04, 0x36
        /*0082*/ 	.short	(.L_21 - .L_20)
.L_20:
        /*0084*/ 	.word	0x00000008
.L_21:


//--------------------- .nv.callgraph             --------------------------
	.section	.nv.callgraph,"",@"SHT_CUDA_CALLGRAPH"
	.align	4
	.sectionentsize	8
	.align		4
        /*0000*/ 	.word	0x00000000
	.align		4
        /*0004*/ 	.word	0xffffffff
	.align		4
        /*0008*/ 	.word	0x00000000
	.align		4
        /*000c*/ 	.word	0xfffffffe
	.align		4
        /*0010*/ 	.word	0x00000000
	.align		4
        /*0014*/ 	.word	0xfffffffd
	.align		4
        /*0018*/ 	.word	0x00000000
	.align		4
        /*001c*/ 	.word	0xfffffffc


//--------------------- .text._Z9MatModifyPiS_ii  --------------------------
	.section	.text._Z9MatModifyPiS_ii,"ax",@progbits
	.align	128
        .global         _Z9MatModifyPiS_ii
        .type           _Z9MatModifyPiS_ii,@function
        .size           _Z9MatModifyPiS_ii,(.L_x_12 - _Z9MatModifyPiS_ii)
        .other          _Z9MatModifyPiS_ii,@"STO_CUDA_ENTRY STV_DEFAULT"
_Z9MatModifyPiS_ii:
.text._Z9MatModifyPiS_ii:
[----:B------:R-:W-:Y:S01]  /*0000*/  LDC R1, c[0x0][0x37c] ;  /* 0x0000df00ff017b82 */ /* 0x000fe20000000800 */
[----:B------:R-:W0:Y:S07]  /*0010*/  S2R R0, SR_TID.X ;  /* 0x0000000000007919 */ /* 0x000e2e0000002100 */
[----:B------:R-:W1:Y:S01]  /*0020*/  S2UR UR6, SR_CTAID.X ;  /* 0x00000000000679c3 */ /* 0x000e620000002500 */
[----:B------:R-:W2:Y:S01]  /*0030*/  LDCU UR7, c[0x0][0x390] ;  /* 0x00007200ff0777ac */ /* 0x000ea20008000800 */
[----:B------:R-:W-:Y:S01]  /*0040*/  IMAD.MOV.U32 R11, RZ, RZ, RZ ;  /* 0x000000ffff0b7224 */ /* 0x000fe200078e00ff */
[----:B------:R-:W3:Y:S05]  /*0050*/  LDCU.64 UR10, c[0x0][0x358] ;  /* 0x00006b00ff0a77ac */ /* 0x000eea0008000a00 */
[----:B------:R-:W4:Y:S01]  /*0060*/  LDC.64 R2, c[0x0][0x388] ;  /* 0x0000e200ff027b82 */ /* 0x000f220000000a00 */
[----:B--2---:R-:W-:-:S02]  /*0070*/  UISETP.GE.AND UP0, UPT, UR7, 0x1, UPT ;  /* 0x000000010700788c */ /* 0x004fc4000bf06270 */
[----:B-1----:R-:W-:-:S06]  /*0080*/  UIMAD UR6, UR6, UR7, URZ ;  /* 0x00000007060672a4 */ /* 0x002fcc000f8e02ff */
[----:B0-----:R-:W-:-:S05]  /*0090*/  IADD3 R5, PT, PT, R0, UR6, RZ ;  /* 0x0000000600057c10 */ /* 0x001fca000fffe0ff */
[----:B----4-:R-:W-:-:S05]  /*00a0*/  IMAD.WIDE R2, R5, 0x4, R2 ;  /* 0x0000000405027825 */ /* 0x010fca00078e0202 */
[----:B---3--:R0:W-:Y:S01]  /*00b0*/  STG.E desc[UR10][R2.64], RZ ;  /* 0x000000ff02007986 */ /* 0x0081e2000c10190a */
[----:B------:R-:W-:Y:S05]  /*00c0*/  BRA.U !UP0, `(.L_x_0) ;  /* 0x0000000908607547 */ /* 0x000fea000b800000 */
[----:B------:R-:W-:Y:S01]  /*00d0*/  UIADD3 UR4, UPT, UPT, UR7, -0x1, URZ ;  /* 0xffffffff07047890 */ /* 0x000fe2000fffe0ff */
[----:B------:R-:W-:Y:S01]  /*00e0*/  HFMA2 R11, -RZ, RZ, 0, 0 ;  /* 0x00000000ff0b7431 */ /* 0x000fe200000001ff */
[----:B------:R-:W-:Y:S01]  /*00f0*/  ULOP3.LUT UR8, UR7, 0xf, URZ, 0xc0, !UPT ;  /* 0x0000000f07087892 */ /* 0x000fe2000f8ec0ff */
[----:B------:R-:W-:Y:S01]  /*0100*/  IMAD.MOV.U32 R4, RZ, RZ, RZ ;  /* 0x000000ffff047224 */ /* 0x000fe200078e00ff */
[----:B------:R-:W-:Y:S02]  /*0110*/  UISETP.GE.U32.AND UP1, UPT, UR4, 0xf, UPT ;  /* 0x0000000f0400788c */ /* 0x000fe4000bf26070 */
[----:B------:R-:W-:-:S07]  /*0120*/  UISETP.NE.AND UP0, UPT, UR8, URZ, UPT ;  /* 0x000000ff0800728c */ /* 0x000fce000bf05270 */
[----:B------:R-:W-:Y:S05]  /*0130*/  BRA.U !UP1, `(.L_x_1) ;  /* 0x0000000509047547 */ /* 0x000fea000b800000 */
[----:B------:R-:W1:Y:S01]  /*0140*/  LDCU.64 UR4, c[0x0][0x380] ;  /* 0x00007000ff0477ac */ /* 0x000e620008000a00 */
[----:B------:R-:W-:Y:S01]  /*0150*/  MOV R11, RZ ;  /* 0x000000ff000b7202 */ /* 0x000fe20000000f00 */
[----:B-1----:R-:W-:-:S04]  /*0160*/  UIMAD.WIDE.U32 UR4, UR6, 0x4, UR4 ;  /* 0x00000004060478a5 */ /* 0x002fc8000f8e0004 */
[----:B------:R-:W-:Y:S02]  /*0170*/  UIADD3 UR9, UP1, UPT, UR4, 0x20, URZ ;  /* 0x0000002004097890 */ /* 0x000fe4000ff3e0ff */
[----:B------:R-:W-:Y:S02]  /*0180*/  ULOP3.LUT UR4, UR7, 0x7ffffff0, URZ, 0xc0, !UPT ;  /* 0x7ffffff007047892 */ /* 0x000fe4000f8ec0ff */
[----:B------:R-:W-:Y:S02]  /*0190*/  UIADD3.X UR5, UPT, UPT, URZ, UR5, URZ, UP1, !UPT ;  /* 0x00000005ff057290 */ /* 0x000fe40008ffe4ff */
[----:B------:R-:W-:Y:S01]  /*01a0*/  MOV R8, UR9 ;  /* 0x0000000900087c02 */ /* 0x000fe20008000f00 */
[----:B------:R-:W-:Y:S02]  /*01b0*/  UIADD3 UR7, UPT, UPT, -UR4, URZ, URZ ;  /* 0x000000ff04077290 */ /* 0x000fe4000fffe1ff */
[----:B------:R-:W-:Y:S02]  /*01c0*/  IMAD.U32 R4, RZ, RZ, UR4 ;  /* 0x00000004ff047e24 */ /* 0x000fe4000f8e00ff */
[----:B------:R-:W-:-:S08]  /*01d0*/  IMAD.U32 R13, RZ, RZ, UR5 ;  /* 0x00000005ff0d7e24 */ /* 0x000fd0000f8e00ff */
.L_x_2:
[----:B------:R-:W-:Y:S01]  /*01e0*/  MOV R6, R8 ;  /* 0x0000000800067202 */ /* 0x000fe20000000f00 */
[----:B------:R-:W-:-:S05]  /*01f0*/  IMAD.MOV.U32 R7, RZ, RZ, R13 ;  /* 0x000000ffff077224 */ /* 0x000fca00078e000d */
[----:B------:R-:W2:Y:S02]  /*0200*/  LDG.E R8, desc[UR10][R6.64+-0x20] ;  /* 0xffffe00a06087981 */ /* 0x000ea4000c1e1900 */
[----:B--2-4-:R-:W-:-:S05]  /*0210*/  IADD3 R11, PT, PT, R8, R11, RZ ;  /* 0x0000000b080b7210 */ /* 0x014fca0007ffe0ff */
[----:B------:R1:W-:Y:S04]  /*0220*/  STG.E desc[UR10][R2.64], R11 ;  /* 0x0000000b02007986 */ /* 0x0003e8000c10190a */
[----:B------:R-:W2:Y:S02]  /*0230*/  LDG.E R8, desc[UR10][R6.64+-0x1c] ;  /* 0xffffe40a06087981 */ /* 0x000ea4000c1e1900 */
[----:B--2---:R-:W-:-:S05]  /*0240*/  IMAD.IADD R5, R11, 0x1, R8 ;  /* 0x000000010b057824 */ /* 0x004fca00078e0208 */
[----:B------:R2:W-:Y:S04]  /*0250*/  STG.E desc[UR10][R2.64], R5 ;  /* 0x0000000502007986 */ /* 0x0005e8000c10190a */
[----:B------:R-:W3:Y:S02]  /*0260*/  LDG.E R8, desc[UR10][R6.64+-0x18] ;  /* 0xffffe80a06087981 */ /* 0x000ee4000c1e1900 */
[----:B---3--:R-:W-:-:S05]  /*0270*/  IADD3 R9, PT, PT, R5, R8, RZ ;  /* 0x0000000805097210 */ /* 0x008fca0007ffe0ff */
[----:B------:R3:W-:Y:S04]  /*0280*/  STG.E desc[UR10][R2.64], R9 ;  /* 0x0000000902007986 */ /* 0x0007e8000c10190a */
[----:B------:R-:W4:Y:S02]  /*0290*/  LDG.E R8, desc[UR10][R6.64+-0x14] ;  /* 0xffffec0a06087981 */ /* 0x000f24000c1e1900 */
[----:B----4-:R-:W-:-:S05]  /*02a0*/  IMAD.IADD R13, R9, 0x1, R8 ;  /* 0x00000001090d7824 */ /* 0x010fca00078e0208 */
[----:B------:R4:W-:Y:S04]  /*02b0*/  STG.E desc[UR10][R2.64], R13 ;  /* 0x0000000d02007986 */ /* 0x0009e8000c10190a */
[----:B------:R-:W1:Y:S02]  /*02c0*/  LDG.E R8, desc[UR10][R6.64+-0x10] ;  /* 0xfffff00a06087981 */ /* 0x000e64000c1e1900 */
[----:B-1----:R-:W-:-:S05]  /*02d0*/  IADD3 R11, PT, PT, R13, R8, RZ ;  /* 0x000000080d0b7210 */ /* 0x002fca0007ffe0ff */
        /* <DEDUP_REMOVED lines=12> */
[----:B------:R-:W-:Y:S04]  /*03a0*/  STG.E desc[UR10][R2.64], R11 ;  /* 0x0000000b02007986 */ /* 0x000fe8000c10190a */
        /* <DEDUP_REMOVED lines=9> */
[----:B------:R-:W4:Y:S02]  /*0440*/  LDG.E R8, desc[UR10][R6.64+0x10] ;  /* 0x0000100a06087981 */ /* 0x000f24000c1e1900 */
[----:B----4-:R-:W-:-:S05]  /*0450*/  IADD3 R15, PT, PT, R13, R8, RZ ;  /* 0x000000080d0f7210 */ /* 0x010fca0007ffe0ff */
[----:B------:R4:W-:Y:S04]  /*0460*/  STG.E desc[UR10][R2.64], R15 ;  /* 0x0000000f02007986 */ /* 0x0009e8000c10190a */
[----:B------:R-:W1:Y:S02]  /*0470*/  LDG.E R8, desc[UR10][R6.64+0x14] ;  /* 0x0000140a06087981 */ /* 0x000e64000c1e1900 */
[----:B-1----:R-:W-:-:S05]  /*0480*/  IMAD.IADD R5, R15, 0x1, R8 ;  /* 0x000000010f057824 */ /* 0x002fca00078e0208 */
[----:B------:R4:W-:Y:S04]  /*0490*/  STG.E desc[UR10][R2.64], R5 ;  /* 0x0000000502007986 */ /* 0x0009e8000c10190a */
[----:B------:R-:W2:Y:S02]  /*04a0*/  LDG.E R8, desc[UR10][R6.64+0x18] ;  /* 0x0000180a06087981 */ /* 0x000ea4000c1e1900 */
[----:B--2---:R-:W-:-:S05]  /*04b0*/  IADD3 R9, PT, PT, R5, R8, RZ ;  /* 0x0000000805097210 */ /* 0x004fca0007ffe0ff */
[----:B------:R4:W-:Y:S04]  /*04c0*/  STG.E desc[UR10][R2.64], R9 ;  /* 0x0000000902007986 */ /* 0x0009e8000c10190a */
[----:B------:R-:W2:Y:S01]  /*04d0*/  LDG.E R8, desc[UR10][R6.64+0x1c] ;  /* 0x00001c0a06087981 */ /* 0x000ea2000c1e1900 */
[----:B------:R-:W-:-:S04]  /*04e0*/  UIADD3 UR7, UPT, UPT, UR7, 0x10, URZ ;  /* 0x0000001007077890 */ /* 0x000fc8000fffe0ff */
[----:B------:R-:W-:Y:S01]  /*04f0*/  UISETP.NE.AND UP1, UPT, UR7, URZ, UPT ;  /* 0x000000ff0700728c */ /* 0x000fe2000bf25270 */
[----:B--2---:R-:W-:Y:S01]  /*0500*/  IMAD.IADD R11, R9, 0x1, R8 ;  /* 0x00000001090b7824 */ /* 0x004fe200078e0208 */
[----:B------:R-:W-:-:S04]  /*0510*/  IADD3 R8, P0, PT, R6, 0x40, RZ ;  /* 0x0000004006087810 */ /* 0x000fc80007f1e0ff */
[----:B------:R4:W-:Y:S01]  /*0520*/  STG.E desc[UR10][R2.64], R11 ;  /* 0x0000000b02007986 */ /* 0x0009e2000c10190a */
[----:B---3--:R-:W-:Y:S02]  /*0530*/  IADD3.X R13, PT, PT, RZ, R7, RZ, P0, !PT ;  /* 0x00000007ff0d7210 */ /* 0x008fe400007fe4ff */
[----:B------:R-:W-:Y:S06]  /*0540*/  BRA.U UP1, `(.L_x_2) ;  /* 0xfffffffd01247547 */ /* 0x000fec000b83ffff */
.L_x_1:
[----:B------:R-:W-:Y:S05]  /*0550*/  BRA.U !UP0, `(.L_x_0) ;  /* 0x00000005083c7547 */ /* 0x000fea000b800000 */
[----:B------:R-:W1:Y:S01]  /*0560*/  LDCU UR4, c[0x0][0x390] ;  /* 0x00007200ff0477ac */ /* 0x000e620008000800 */
[----:B------:R-:W-:Y:S02]  /*0570*/  UISETP.GE.U32.AND UP0, UPT, UR8, 0x8, UPT ;  /* 0x000000080800788c */ /* 0x000fe4000bf06070 */
[----:B-1----:R-:W-:-:S04]  /*0580*/  ULOP3.LUT UR5, UR4, 0x7, URZ, 0xc0, !UPT ;  /* 0x0000000704057892 */ /* 0x002fc8000f8ec0ff */
[----:B------:R-:W-:-:S03]  /*0590*/  UISETP.NE.AND UP1, UPT, UR5, URZ, UPT ;  /* 0x000000ff0500728c */ /* 0x000fc6000bf25270 */
[----:B------:R-:W-:Y:S08]  /*05a0*/  BRA.U !UP0, `(.L_x_3) ;  /* 0x0000000108847547 */ /* 0x000ff0000b800000 */
[----:B----4-:R-:W1:Y:S01]  /*05b0*/  LDC.64 R8, c[0x0][0x380] ;  /* 0x0000e000ff087b82 */ /* 0x010e620000000a00 */
[----:B------:R-:W-:-:S07]  /*05c0*/  VIADD R5, R4, UR6 ;  /* 0x0000000604057c36 */ /* 0x000fce0008000000 */
[----:B------:R-:W2:Y:S01]  /*05d0*/  LDC.64 R6, c[0x0][0x380] ;  /* 0x0000e000ff067b82 */ /* 0x000ea20000000a00 */
[----:B-1----:R-:W-:-:S06]  /*05e0*/  IMAD.WIDE.U32 R8, R5, 0x4, R8 ;  /* 0x0000000405087825 */ /* 0x002fcc00078e0008 */
[----:B------:R-:W3:Y:S01]  /*05f0*/  LDG.E R8, desc[UR10][R8.64] ;  /* 0x0000000a08087981 */ /* 0x000ee2000c1e1900 */
[----:B------:R-:W-:-:S04]  /*0600*/  IADD3 R5, P0, PT, R4, UR6, RZ ;  /* 0x0000000604057c10 */ /* 0x000fc8000ff1e0ff */
[----:B------:R-:W-:Y:S02]  /*0610*/  IADD3.X R10, PT, PT, RZ, RZ, RZ, P0, !PT ;  /* 0x000000ffff0a7210 */ /* 0x000fe400007fe4ff */
[----:B--2---:R-:W-:-:S04]  /*0620*/  LEA R6, P0, R5, R6, 0x2 ;  /* 0x0000000605067211 */ /* 0x004fc800078010ff */
[----:B------:R-:W-:Y:S01]  /*0630*/  LEA.HI.X R7, R5, R7, R10, 0x2, P0 ;  /* 0x0000000705077211 */ /* 0x000fe200000f140a */
[----:B---3--:R-:W-:-:S05]  /*0640*/  IMAD.IADD R11, R11, 0x1, R8 ;  /* 0x000000010b0b7824 */ /* 0x008fca00078e0208 */
[----:B------:R-:W-:Y:S04]  /*0650*/  STG.E desc[UR10][R2.64], R11 ;  /* 0x0000000b02007986 */ /* 0x000fe8000c10190a */
[----:B------:R-:W2:Y:S02]  /*0660*/  LDG.E R10, desc[UR10][R6.64+0x4] ;  /* 0x0000040a060a7981 */ /* 0x000ea4000c1e1900 */
[----:B--2---:R-:W-:-:S05]  /*0670*/  IADD3 R5, PT, PT, R11, R10, RZ ;  /* 0x0000000a0b057210 */ /* 0x004fca0007ffe0ff */
        /* <DEDUP_REMOVED lines=16> */
[----:B------:R-:W2:Y:S01]  /*0780*/  LDG.E R8, desc[UR10][R6.64+0x1c] ;  /* 0x00001c0a06087981 */ /* 0x000ea2000c1e1900 */
[----:B------:R-:W-:Y:S01]  /*0790*/  VIADD R4, R4, 0x8 ;  /* 0x0000000804047836 */ /* 0x000fe20000000000 */
[----:B--2---:R-:W-:-:S05]  /*07a0*/  IADD3 R11, PT, PT, R9, R8, RZ ;  /* 0x00000008090b7210 */ /* 0x004fca0007ffe0ff */
[----:B------:R3:W-:Y:S02]  /*07b0*/  STG.E desc[UR10][R2.64], R11 ;  /* 0x0000000b02007986 */ /* 0x0007e4000c10190a */
.L_x_3:
[----:B------:R-:W-:Y:S05]  /*07c0*/  BRA.U !UP1, `(.L_x_0) ;  /* 0x0000000109a07547 */ /* 0x000fea000b800000 */
[----:B------:R-:W-:Y:S02]  /*07d0*/  UISETP.GE.U32.AND UP0, UPT, UR5, 0x4, UPT ;  /* 0x000000040500788c */ /* 0x000fe4000bf06070 */
[----:B------:R-:W-:-:S04]  /*07e0*/  ULOP3.LUT UR4, UR4, 0x3, URZ, 0xc0, !UPT ;  /* 0x0000000304047892 */ /* 0x000fc8000f8ec0ff */
[----:B------:R-:W-:-:S03]  /*07f0*/  UISETP.NE.AND UP1, UPT, UR4, URZ, UPT ;  /* 0x000000ff0400728c */ /* 0x000fc6000bf25270 */
[----:B------:R-:W-:Y:S08]  /*0800*/  BRA.U !UP0, `(.L_x_4) ;  /* 0x0000000108547547 */ /* 0x000ff0000b800000 */
[----:B------:R-:W1:Y:S01]  /*0810*/  LDC.64 R6, c[0x0][0x380] ;  /* 0x0000e000ff067b82 */ /* 0x000e620000000a00 */
[----:B---34-:R-:W-:-:S07]  /*0820*/  IADD3 R5, PT, PT, R4, UR6, RZ ;  /* 0x0000000604057c10 */ /* 0x018fce000fffe0ff */
[----:B------:R-:W2:Y:S01]  /*0830*/  LDC.64 R8, c[0x0][0x380] ;  /* 0x0000e000ff087b82 */ /* 0x000ea20000000a00 */
[----:B-1----:R-:W-:-:S06]  /*0840*/  IMAD.WIDE.U32 R6, R5, 0x4, R6 ;  /* 0x0000000405067825 */ /* 0x002fcc00078e0006 */
[----:B------:R-:W3:Y:S01]  /*0850*/  LDG.E R6, desc[UR10][R6.64] ;  /* 0x0000000a06067981 */ /* 0x000ee2000c1e1900 */
[----:B------:R-:W-:-:S05]  /*0860*/  IADD3 R5, P0, PT, R4, UR6, RZ ;  /* 0x0000000604057c10 */ /* 0x000fca000ff1e0ff */
[----:B------:R-:W-:Y:S01]  /*0870*/  IMAD.X R10, RZ, RZ, RZ, P0 ;  /* 0x000000ffff0a7224 */ /* 0x000fe200000e06ff */
[----:B--2---:R-:W-:-:S04]  /*0880*/  LEA R8, P0, R5, R8, 0x2 ;  /* 0x0000000805087211 */ /* 0x004fc800078010ff */
[----:B------:R-:W-:Y:S02]  /*0890*/  LEA.HI.X R9, R5, R9, R10, 0x2, P0 ;  /* 0x0000000905097211 */ /* 0x000fe400000f140a */
[----:B---3--:R-:W-:-:S05]  /*08a0*/  IADD3 R5, PT, PT, R11, R6, RZ ;  /* 0x000000060b057210 */ /* 0x008fca0007ffe0ff */
[----:B------:R1:W-:Y:S04]  /*08b0*/  STG.E desc[UR10][R2.64], R5 ;  /* 0x0000000502007986 */ /* 0x0003e8000c10190a */
[----:B------:R-:W2:Y:S02]  /*08c0*/  LDG.E R10, desc[UR10][R8.64+0x4] ;  /* 0x0000040a080a7981 */ /* 0x000ea4000c1e1900 */
[----:B--2---:R-:W-:-:S05]  /*08d0*/  IMAD.IADD R13, R5, 0x1, R10 ;  /* 0x00000001050d7824 */ /* 0x004fca00078e020a */
[----:B------:R1:W-:Y:S04]  /*08e0*/  STG.E desc[UR10][R2.64], R13 ;  /* 0x0000000d02007986 */ /* 0x0003e8000c10190a */
[----:B------:R-:W2:Y:S02]  /*08f0*/  LDG.E R6, desc[UR10][R8.64+0x8] ;  /* 0x0000080a08067981 */ /* 0x000ea4000c1e1900 */
[----:B--2---:R-:W-:-:S05]  /*0900*/  IADD3 R7, PT, PT, R13, R6, RZ ;  /* 0x000000060d077210 */ /* 0x004fca0007ffe0ff */
[----:B------:R1:W-:Y:S04]  /*0910*/  STG.E desc[UR10][R2.64], R7 ;  /* 0x0000000702007986 */ /* 0x0003e8000c10190a */
[----:B------:R-:W2:Y:S01]  /*0920*/  LDG.E R6, desc[UR10][R8.64+0xc] ;  /* 0x00000c0a08067981 */ /* 0x000ea2000c1e1900 */
[----:B------:R-:W-:Y:S01]  /*0930*/  IADD3 R4, PT, PT, R4, 0x4, RZ ;  /* 0x0000000404047810 */ /* 0x000fe20007ffe0ff */
[----:B--2---:R-:W-:-:S05]  /*0940*/  IMAD.IADD R11, R7, 0x1, R6 ;  /* 0x00000001070b7824 */ /* 0x004fca00078e0206 */
[----:B------:R1:W-:Y:S02]  /*0950*/  STG.E desc[UR10][R2.64], R11 ;  /* 0x0000000b02007986 */ /* 0x0003e4000c10190a */
.L_x_4:
[----:B------:R-:W-:Y:S05]  /*0960*/  BRA.U !UP1, `(.L_x_0) ;  /* 0x0000000109387547 */ /* 0x000fea000b800000 */
[----:B-1----:R-:W1:Y:S01]  /*0970*/  LDC.64 R6, c[0x0][0x380] ;  /* 0x0000e000ff067b82 */ /* 0x002e620000000a00 */
[----:B---34-:R-:W-:Y:S01]  /*0980*/  VIADD R5, R4, UR6 ;  /* 0x0000000604057c36 */ /* 0x018fe20008000000 */
[----:B------:R-:W-:-:S03]  /*0990*/  UIADD3 UR4, UPT, UPT, -UR4, URZ, URZ ;  /* 0x000000ff04047290 */ /* 0x000fc6000fffe1ff */
[----:B-1----:R-:W-:-:S03]  /*09a0*/  IMAD.WIDE.U32 R4, R5, 0x4, R6 ;  /* 0x0000000405047825 */ /* 0x002fc600078e0006 */
[----:B------:R-:W-:-:S07]  /*09b0*/  MOV R6, R4 ;  /* 0x0000000400067202 */ /* 0x000fce0000000f00 */
.L_x_5:
[----:B------:R-:W-:-:S06]  /*09c0*/  IMAD.MOV.U32 R4, RZ, RZ, R6 ;  /* 0x000000ffff047224 */ /* 0x000fcc00078e0006 */
[----:B--2---:R1:W2:Y:S01]  /*09d0*/  LDG.E R4, desc[UR10][R4.64] ;  /* 0x0000000a04047981 */ /* 0x0042a2000c1e1900 */
[----:B------:R-:W-:Y:S01]  /*09e0*/  UIADD3 UR4, UPT, UPT, UR4, 0x1, URZ ;  /* 0x0000000104047890 */ /* 0x000fe2000fffe0ff */
[----:B------:R-:W-:-:S03]  /*09f0*/  IADD3 R6, P0, PT, R6, 0x4, RZ ;  /* 0x0000000406067810 */ /* 0x000fc60007f1e0ff */
[----:B------:R-:W-:Y:S01]  /*0a00*/  UISETP.NE.AND UP0, UPT, UR4, URZ, UPT ;  /* 0x000000ff0400728c */ /* 0x000fe2000bf05270 */
[----:B-1----:R-:W-:Y:S02]  /*0a10*/  IADD3.X R5, PT, PT, RZ, R5, RZ, P0, !PT ;  /* 0x00000005ff057210 */ /* 0x002fe400007fe4ff */
[----:B--2---:R-:W-:-:S05]  /*0a20*/  IADD3 R11, PT, PT, R4, R11, RZ ;  /* 0x0000000b040b7210 */ /* 0x004fca0007ffe0ff */
[----:B------:R2:W-:Y:S01]  /*0a30*/  STG.E desc[UR10][R2.64], R11 ;  /* 0x0000000b02007986 */ /* 0x0005e2000c10190a */
[----:B------:R-:W-:Y:S05]  /*0a40*/  BRA.U UP0, `(.L_x_5) ;  /* 0xfffffffd00dc7547 */ /* 0x000fea000b83ffff */
.L_x_0:
[----:B-1-34-:R-:W1:Y:S02]  /*0a50*/  LDC R5, c[0x0][0x394] ;  /* 0x0000e500ff057b82 */ /* 0x01ae640000000800 */
[----:B-1----:R-:W-:-:S13]  /*0a60*/  ISETP.GE.AND P0, PT, R5, 0x1, PT ;  /* 0x000000010500780c */ /* 0x002fda0003f06270 */
[----:B------:R-:W-:Y:S05]  /*0a70*/  @!P0 EXIT ;  /* 0x000000000000894d */ /* 0x000fea0003800000 */
[C---:B------:R-:W-:Y:S01]  /*0a80*/  ISETP.GE.U32.AND P1, PT, R5.reuse, 0x10, PT ;  /* 0x000000100500780c */ /* 0x040fe20003f26070 */
[----:B------:R-:W-:Y:S01]  /*0a90*/  IMAD.MOV.U32 R7, RZ, RZ, RZ ;  /* 0x000000ffff077224 */ /* 0x000fe200078e00ff */
[----:B------:R-:W-:-:S04]  /*0aa0*/  LOP3.LUT R8, R5, 0xf, RZ, 0xc0, !PT ;  /* 0x0000000f05087812 */ /* 0x000fc800078ec0ff */
[----:B------:R-:W-:-:S07]  /*0ab0*/  ISETP.NE.AND P0, PT, R8, RZ, PT ;  /* 0x000000ff0800720c */ /* 0x000fce0003f05270 */
[----:B------:R-:W-:Y:S06]  /*0ac0*/  @!P1 BRA `(.L_x_6) ;  /* 0x0000000400249947 */ /* 0x000fec0003800000 */
[----:B------:R-:W-:Y:S02]  /*0ad0*/  LOP3.LUT R7, R5, 0x7ffffff0, RZ, 0xc0, !PT ;  /* 0x7ffffff005077812 */ /* 0x000fe400078ec0ff */
[----:B------:R-:W-:Y:S02]  /*0ae0*/  MOV R6, R0 ;  /* 0x0000000000067202 */ /* 0x000fe40000000f00 */
[----:B------:R-:W-:-:S07]  /*0af0*/  IADD3 R4, PT, PT, -R7, RZ, RZ ;  /* 0x000000ff07047210 */ /* 0x000fce0007ffe1ff */
.L_x_7:
[----:B-1----:R-:W1:Y:S08]  /*0b00*/  LDC.64 R12, c[0x0][0x380] ;  /* 0x0000e000ff0c7b82 */ /* 0x002e700000000a00 */
[----:B------:R-:W2:Y:S01]  /*0b10*/  LDC R9, c[0x0][0x390] ;  /* 0x0000e400ff097b82 */ /* 0x000ea20000000800 */
[----:B-1----:R-:W-:-:S05]  /*0b20*/  IMAD.WIDE R12, R6, 0x4, R12 ;  /* 0x00000004060c7825 */ /* 0x002fca00078e020c */
[----:B------:R-:W3:Y:S02]  /*0b30*/  LDG.E R10, desc[UR10][R12.64] ;  /* 0x0000000a0c0a7981 */ /* 0x000ee4000c1e1900 */
[----:B---3--:R-:W-:Y:S02]  /*0b40*/  IMAD.IADD R17, R10, 0x1, R11 ;  /* 0x000000010a117824 */ /* 0x008fe400078e020b */
[----:B--2---:R-:W-:-:S03]  /*0b50*/  IMAD.WIDE R10, R9, 0x4, R12 ;  /* 0x00000004090a7825 */ /* 0x004fc600078e020c */
[----:B------:R1:W-:Y:S04]  /*0b60*/  STG.E desc[UR10][R2.64], R17 ;  /* 0x0000001102007986 */ /* 0x0003e8000c10190a */
[----:B------:R-:W2:Y:S02]  /*0b70*/  LDG.E R14, desc[UR10][R10.64] ;  /* 0x0000000a0a0e7981 */ /* 0x000ea4000c1e1900 */
[----:B--2---:R-:W-:Y:S01]  /*0b80*/  IADD3 R19, PT, PT, R17, R14, RZ ;  /* 0x0000000e11137210 */ /* 0x004fe20007ffe0ff */
[----:B------:R-:W-:-:S04]  /*0b90*/  IMAD.WIDE R14, R9, 0x4, R10 ;  /* 0x00000004090e7825 */ /* 0x000fc800078e020a */
[----:B------:R2:W-:Y:S04]  /*0ba0*/  STG.E desc[UR10][R2.64], R19 ;  /* 0x0000001302007986 */ /* 0x0005e8000c10190a */
[----:B------:R-:W3:Y:S01]  /*0bb0*/  LDG.E R16, desc[UR10][R14.64] ;  /* 0x0000000a0e107981 */ /* 0x000ee2000c1e1900 */
[----:B------:R-:W-:Y:S01]  /*0bc0*/  IMAD.WIDE R12, R9, 0x4, R14 ;  /* 0x00000004090c7825 */ /* 0x000fe200078e020e */
[----:B---3--:R-:W-:-:S05]  /*0bd0*/  IADD3 R21, PT, PT, R19, R16, RZ ;  /* 0x0000001013157210 */ /* 0x008fca0007ffe0ff */
[----:B------:R3:W-:Y:S04]  /*0be0*/  STG.E desc[UR10][R2.64], R21 ;  /* 0x0000001502007986 */ /* 0x0007e8000c10190a */
[----:B------:R-:W4:Y:S02]  /*0bf0*/  LDG.E R16, desc[UR10][R12.64] ;  /* 0x0000000a0c107981 */ /* 0x000f24000c1e1900 */
[----:B----4-:R-:W-:Y:S02]  /*0c00*/  IMAD.IADD R23, R21, 0x1, R16 ;  /* 0x0000000115177824 */ /* 0x010fe400078e0210 */
[----:B-1----:R-:W-:-:S03]  /*0c10*/  IMAD.WIDE R16, R9, 0x4, R12 ;  /* 0x0000000409107825 */ /* 0x002fc600078e020c */
[----:B------:R1:W-:Y:S04]  /*0c20*/  STG.E desc[UR10][R2.64], R23 ;  /* 0x0000001702007986 */ /* 0x0003e8000c10190a */
[----:B------:R-:W4:Y:S02]  /*0c30*/  LDG.E R10, desc[UR10][R16.64] ;  /* 0x0000000a100a7981 */ /* 0x000f24000c1e1900 */
[----:B----4-:R-:W-:Y:S01]  /*0c40*/  IADD3 R25, PT, PT, R23, R10, RZ ;  /* 0x0000000a17197210 */ /* 0x010fe20007ffe0ff */
[----:B------:R-:W-:-:S04]  /*0c50*/  IMAD.WIDE R10, R9, 0x4, R16 ;  /* 0x00000004090a7825 */ /* 0x000fc800078e0210 */
[----:B------:R4:W-:Y:S04]  /*0c60*/  STG.E desc[UR10][R2.64], R25 ;  /* 0x0000001902007986 */ /* 0x0009e8000c10190a */
[----:B------:R-:W2:Y:S02]  /*0c70*/  LDG.E R14, desc[UR10][R10.64] ;  /* 0x0000000a0a0e7981 */ /* 0x000ea4000c1e1900 */
[----:B--2---:R-:W-:Y:S01]  /*0c80*/  IADD3 R19, PT, PT, R25, R14, RZ ;  /* 0x0000000e19137210 */ /* 0x004fe20007ffe0ff */
[----:B------:R-:W-:-:S04]  /*0c90*/  IMAD.WIDE R14, R9, 0x4, R10 ;  /* 0x00000004090e7825 */ /* 0x000fc800078e020a */
[----:B------:R2:W-:Y:S04]  /*0ca0*/  STG.E desc[UR10][R2.64], R19 ;  /* 0x0000001302007986 */ /* 0x0005e8000c10190a */
[----:B------:R-:W3:Y:S02]  /*0cb0*/  LDG.E R12, desc[UR10][R14.64] ;  /* 0x0000000a0e0c7981 */ /* 0x000ee4000c1e1900 */
[----:B---3--:R-:W-:Y:S02]  /*0cc0*/  IMAD.IADD R21, R19, 0x1, R12 ;  /* 0x0000000113157824 */ /* 0x008fe400078e020c */
[----:B------:R-:W-:-:S03]  /*0cd0*/  IMAD.WIDE R12, R9, 0x4, R14 ;  /* 0x00000004090c7825 */ /* 0x000fc600078e020e */
[----:B------:R3:W-:Y:S04]  /*0ce0*/  STG.E desc[UR10][R2.64], R21 ;  /* 0x0000001502007986 */ /* 0x0007e8000c10190a */
[----:B------:R-:W1:Y:S02]  /*0cf0*/  LDG.E R16, desc[UR10][R12.64] ;  /* 0x0000000a0c107981 */ /* 0x000e64000c1e1900 */
[----:B-1----:R-:W-:Y:S01]  /*0d00*/  IADD3 R23, PT, PT, R21, R16, RZ ;  /* 0x0000001015177210 */ /* 0x002fe20007ffe0ff */
[----:B------:R-:W-:-:S04]  /*0d10*/  IMAD.WIDE R16, R9, 0x4, R12 ;  /* 0x0000000409107825 */ /* 0x000fc800078e020c */
[----:B------:R1:W-:Y:S04]  /*0d20*/  STG.E desc[UR10][R2.64], R23 ;  /* 0x0000001702007986 */ /* 0x0003e8000c10190a */
[----:B------:R-:W4:Y:S02]  /*0d30*/  LDG.E R10, desc[UR10][R16.64] ;  /* 0x0000000a100a7981 */ /* 0x000f24000c1e1900 */
[----:B----4-:R-:W-:Y:S01]  /*0d40*/  IADD3 R25, PT, PT, R23, R10, RZ ;  /* 0x0000000a17197210 */ /* 0x010fe20007ffe0ff */
[----:B------:R-:W-:-:S04]  /*0d50*/  IMAD.WIDE R10, R9, 0x4, R16 ;  /* 0x00000004090a7825 */ /* 0x000fc800078e0210 */
[----:B------:R-:W-:Y:S04]  /*0d60*/  STG.E desc[UR10][R2.64], R25 ;  /* 0x0000001902007986 */ /* 0x000fe8000c10190a */
[----:B------:R-:W2:Y:S02]  /*0d70*/  LDG.E R14, desc[UR10][R10.64] ;  /* 0x0000000a0a0e7981 */ /* 0x000ea4000c1e1900 */
[----:B--2---:R-:W-:Y:S02]  /*0d80*/  IMAD.IADD R19, R25, 0x1, R14 ;  /* 0x0000000119137824 */ /* 0x004fe400078e020e */
[----:B------:R-:W-:-:S03]  /*0d90*/  IMAD.WIDE R14, R9, 0x4, R10 ;  /* 0x00000004090e7825 */ /* 0x000fc600078e020a */
[----:B------:R2:W-:Y:S04]  /*0da0*/  STG.E desc[UR10][R2.64], R19 ;  /* 0x0000001302007986 */ /* 0x0005e8000c10190a */
[----:B------:R-:W3:Y:S02]  /*0db0*/  LDG.E R12, desc[UR10][R14.64] ;  /* 0x0000000a0e0c7981 */ /* 0x000ee4000c1e1900 */
[----:B---3--:R-:W-:Y:S01]  /*0dc0*/  IADD3 R21, PT, PT, R19, R12, RZ ;  /* 0x0000000c13157210 */ /* 0x008fe20007ffe0ff */
[----:B------:R-:W-:-:S04]  /*0dd0*/  IMAD.WIDE R12, R9, 0x4, R14 ;  /* 0x00000004090c7825 */ /* 0x000fc800078e020e */
[----:B------:R3:W-:Y:S04]  /*0de0*/  STG.E desc[UR10][R2.64], R21 ;  /* 0x0000001502007986 */ /* 0x0007e8000c10190a */
[----:B------:R-:W1:Y:S02]  /*0df0*/  LDG.E R16, desc[UR10][R12.64] ;  /* 0x0000000a0c107981 */ /* 0x000e64000c1e1900 */
[----:B-1----:R-:W-:Y:S01]  /*0e00*/  IADD3 R23, PT, PT, R21, R16, RZ ;  /* 0x0000001015177210 */ /* 0x002fe20007ffe0ff */
[----:B------:R-:W-:-:S04]  /*0e10*/  IMAD.WIDE R16, R9, 0x4, R12 ;  /* 0x0000000409107825 */ /* 0x000fc800078e020c */
[----:B------:R1:W-:Y:S04]  /*0e20*/  STG.E desc[UR10][R2.64], R23 ;  /* 0x0000001702007986 */ /* 0x0003e8000c10190a */
[----:B------:R-:W4:Y:S01]  /*0e30*/  LDG.E R10, desc[UR10][R16.64] ;  /* 0x0000000a100a7981 */ /* 0x000f22000c1e1900 */
[----:B--2---:R-:W-:-:S04]  /*0e40*/  IMAD.WIDE R18, R9, 0x4, R16 ;  /* 0x0000000409127825 */ /* 0x004fc800078e0210 */
[----:B----4-:R-:W-:-:S05]  /*0e50*/  IMAD.IADD R25, R23, 0x1, R10 ;  /* 0x0000000117197824 */ /* 0x010fca00078e020a */
[----:B------:R1:W-:Y:S04]  /*0e60*/  STG.E desc[UR10][R2.64], R25 ;  /* 0x0000001902007986 */ /* 0x0003e8000c10190a */
[----:B------:R-:W2:Y:S01]  /*0e70*/  LDG.E R10, desc[UR10][R18.64] ;  /* 0x0000000a120a7981 */ /* 0x000ea2000c1e1900 */
[----:B------:R-:W-:Y:S01]  /*0e80*/  IMAD.WIDE R14, R9, 0x4, R18 ;  /* 0x00000004090e7825 */ /* 0x000fe200078e0212 */
[----:B--2---:R-:W-:-:S05]  /*0e90*/  IADD3 R27, PT, PT, R25, R10, RZ ;  /* 0x0000000a191b7210 */ /* 0x004fca0007ffe0ff */
[----:B------:R1:W-:Y:S04]  /*0ea0*/  STG.E desc[UR10][R2.64], R27 ;  /* 0x0000001b02007986 */ /* 0x0003e8000c10190a */
[----:B------:R-:W3:Y:S01]  /*0eb0*/  LDG.E R10, desc[UR10][R14.64] ;  /* 0x0000000a0e0a7981 */ /* 0x000ee2000c1e1900 */
[----:B------:R-:W-:Y:S01]  /*0ec0*/  IMAD.WIDE R12, R9, 0x4, R14 ;  /* 0x00000004090c7825 */ /* 0x000fe200078e020e */
[----:B------:R-:W-:Y:S02]  /*0ed0*/  IADD3 R4, PT, PT, R4, 0x10, RZ ;  /* 0x0000001004047810 */ /* 0x000fe40007ffe0ff */
[----:B---3--:R-:W-:-:S05]  /*0ee0*/  IADD3 R21, PT, PT, R27, R10, RZ ;  /* 0x0000000a1b157210 */ /* 0x008fca0007ffe0ff */
[----:B------:R1:W-:Y:S04]  /*0ef0*/  STG.E desc[UR10][R2.64], R21 ;  /* 0x0000001502007986 */ /* 0x0003e8000c10190a */
[----:B------:R-:W2:Y:S01]  /*0f00*/  LDG.E R12, desc[UR10][R12.64] ;  /* 0x0000000a0c0c7981 */ /* 0x000ea2000c1e1900 */
[----:B------:R-:W-:Y:S02]  /*0f10*/  ISETP.NE.AND P1, PT, R4, RZ, PT ;  /* 0x000000ff0400720c */ /* 0x000fe40003f25270 */
[----:B------:R-:W-:Y:S01]  /*0f20*/  LEA R6, R9, R6, 0x4 ;  /* 0x0000000609067211 */ /* 0x000fe200078e20ff */
[----:B--2---:R-:W-:-:S05]  /*0f30*/  IMAD.IADD R11, R21, 0x1, R12 ;  /* 0x00000001150b7824 */ /* 0x004fca00078e020c */
[----:B------:R1:W-:Y:S05]  /*0f40*/  STG.E desc[UR10][R2.64], R11 ;  /* 0x0000000b02007986 */ /* 0x0003ea000c10190a */
[----:B------:R-:W-:Y:S05]  /*0f50*/  @P1 BRA `(.L_x_7) ;  /* 0xfffffff800e81947 */ /* 0x000fea000383ffff */
.L_x_6:
[----:B------:R-:W-:Y:S05]  /*0f60*/  @!P0 EXIT ;  /* 0x000000000000894d */ /* 0x000fea0003800000 */
[----:B------:R-:W-:Y:S02]  /*0f70*/  ISETP.GE.U32.AND P0, PT, R8, 0x8, PT ;  /* 0x000000080800780c */ /* 0x000fe40003f06070 */
[----:B------:R-:W-:-:S04]  /*0f80*/  LOP3.LUT R18, R5, 0x7, RZ, 0xc0, !PT ;  /* 0x0000000705127812 */ /* 0x000fc800078ec0ff */
[----:B------:R-:W-:-:S07]  /*0f90*/  ISETP.NE.AND P1, PT, R18, RZ, PT ;  /* 0x000000ff1200720c */ /* 0x000fce0003f25270 */
[----:B------:R-:W-:Y:S06]  /*0fa0*/  @!P0 BRA `(.L_x_8) ;  /* 0x0000000000908947 */ /* 0x000fec0003800000 */
[----:B------:R-:W3:Y:S08]  /*0fb0*/  LDC R4, c[0x0][0x390] ;  /* 0x0000e400ff047b82 */ /* 0x000ef00000000800 */
[----:B------:R-:W4:Y:S01]  /*0fc0*/  LDC.64 R8, c[0x0][0x380] ;  /* 0x0000e000ff087b82 */ /* 0x000f220000000a00 */
[----:B---3--:R-:W-:-:S04]  /*0fd0*/  IMAD R13, R7, R4, R0 ;  /* 0x00000004070d7224 */ /* 0x008fc800078e0200 */
[----:B----4-:R-:W-:-:S05]  /*0fe0*/  IMAD.WIDE R8, R13, 0x4, R8 ;  /* 0x000000040d087825 */ /* 0x010fca00078e0208 */
[----:B------:R-:W3:Y:S02]  /*0ff0*/  LDG.E R6, desc[UR10][R8.64] ;  /* 0x0000000a08067981 */ /* 0x000ee4000c1e1900 */
[----:B---3--:R-:W-:Y:S02]  /*1000*/  IMAD.IADD R17, R11, 0x1, R6 ;  /* 0x000000010b117824 */ /* 0x008fe400078e0206 */
[----:B-12---:R-:W-:-:S03]  /*1010*/  IMAD.WIDE R10, R4, 0x4, R8 ;  /* 0x00000004040a7825 */ /* 0x006fc600078e0208 */
[----:B------:R1:W-:Y:S04]  /*1020*/  STG.E desc[UR10][R2.64], R17 ;  /* 0x0000001102007986 */ /* 0x0003e8000c10190a */
[----:B------:R-:W2:Y:S01]  /*1030*/  LDG.E R6, desc[UR10][R10.64] ;  /* 0x0000000a0a067981 */ /* 0x000ea2000c1e1900 */
[----:B------:R-:W-:Y:S01]  /*1040*/  IMAD.WIDE R12, R4, 0x4, R10 ;  /* 0x00000004040c7825 */ /* 0x000fe200078e020a */
[----:B--2---:R-:W-:-:S05]  /*1050*/  IADD3 R19, PT, PT, R17, R6, RZ ;  /* 0x0000000611137210 */ /* 0x004fca0007ffe0ff */
[----:B------:R2:W-:Y:S04]  /*1060*/  STG.E desc[UR10][R2.64], R19 ;  /* 0x0000001302007986 */ /* 0x0005e8000c10190a */
[----:B------:R-:W3:Y:S01]  /*1070*/  LDG.E R6, desc[UR10][R12.64] ;  /* 0x0000000a0c067981 */ /* 0x000ee2000c1e1900 */
[----:B------:R-:W-:Y:S01]  /*1080*/  IMAD.WIDE R14, R4, 0x4, R12 ;  /* 0x00000004040e7825 */ /* 0x000fe200078e020c */
[----:B---3--:R-:W-:-:S05]  /*1090*/  IADD3 R21, PT, PT, R19, R6, RZ ;  /* 0x0000000613157210 */ /* 0x008fca0007ffe0ff */
[----:B------:R3:W-:Y:S04]  /*10a0*/  STG.E desc[UR10][R2.64], R21 ;  /* 0x0000001502007986 */ /* 0x0007e8000c10190a */
[----:B------:R-:W4:Y:S01]  /*10b0*/  LDG.E R6, desc[UR10][R14.64] ;  /* 0x0000000a0e067981 */ /* 0x000f22000c1e1900 */
[----:B------:R-:W-:-:S04]  /*10c0*/  IMAD.WIDE R8, R4, 0x4, R14 ;  /* 0x0000000404087825 */ /* 0x000fc800078e020e */
[----:B----4-:R-:W-:-:S05]  /*10d0*/  IMAD.IADD R23, R21, 0x1, R6 ;  /* 0x0000000115177824 */ /* 0x010fca00078e0206 */
[----:B------:R4:W-:Y:S04]  /*10e0*/  STG.E desc[UR10][R2.64], R23 ;  /* 0x0000001702007986 */ /* 0x0009e8000c10190a */
[----:B------:R-:W5:Y:S01]  /*10f0*/  LDG.E R6, desc[UR10][R8.64] ;  /* 0x0000000a08067981 */ /* 0x000f62000c1e1900 */
[----:B-1----:R-:W-:Y:S01]  /*1100*/  IMAD.WIDE R16, R4, 0x4, R8 ;  /* 0x0000000404107825 */ /* 0x002fe200078e0208 */
[----:B-----5:R-:W-:-:S05]  /*1110*/  IADD3 R25, PT, PT, R23, R6, RZ ;  /* 0x0000000617197210 */ /* 0x020fca0007ffe0ff */
[----:B------:R4:W-:Y:S04]  /*1120*/  STG.E desc[UR10][R2.64], R25 ;  /* 0x0000001902007986 */ /* 0x0009e8000c10190a */
[----:B------:R-:W2:Y:S01]  /*1130*/  LDG.E R6, desc[UR10][R16.64] ;  /* 0x0000000a10067981 */ /* 0x000ea2000c1e1900 */
[----:B------:R-:W-:Y:S01]  /*1140*/  IMAD.WIDE R12, R4, 0x4, R16 ;  /* 0x00000004040c7825 */ /* 0x000fe200078e0210 */
[----:B--2---:R-:W-:-:S05]  /*1150*/  IADD3 R19, PT, PT, R25, R6, RZ ;  /* 0x0000000619137210 */ /* 0x004fca0007ffe0ff */
[----:B------:R4:W-:Y:S04]  /*1160*/  STG.E desc[UR10][R2.64], R19 ;  /* 0x0000001302007986 */ /* 0x0009e8000c10190a */
[----:B------:R-:W3:Y:S01]  /*1170*/  LDG.E R6, desc[UR10][R12.64] ;  /* 0x0000000a0c067981 */ /* 0x000ee2000c1e1900 */
[----:B------:R-:W-:-:S04]  /*1180*/  IMAD.WIDE R14, R4, 0x4, R12 ;  /* 0x00000004040e7825 */ /* 0x000fc800078e020c */
[----:B---3--:R-:W-:-:S05]  /*1190*/  IMAD.IADD R21, R19, 0x1, R6 ;  /* 0x0000000113157824 */ /* 0x008fca00078e0206 */
[----:B------:R4:W-:Y:S04]  /*11a0*/  STG.E desc[UR10][R2.64], R21 ;  /* 0x0000001502007986 */ /* 0x0009e8000c10190a */
[----:B------:R-:W2:Y:S01]  /*11b0*/  LDG.E R14, desc[UR10][R14.64] ;  /* 0x0000000a0e0e7981 */ /* 0x000ea2000c1e1900 */
[----:B------:R-:W-:Y:S02]  /*11c0*/  IADD3 R7, PT, PT, R7, 0x8, RZ ;  /* 0x0000000807077810 */ /* 0x000fe40007ffe0ff */
[----:B--2---:R-:W-:-:S05]  /*11d0*/  IADD3 R11, PT, PT, R21, R14, RZ ;  /* 0x0000000e150b7210 */ /* 0x004fca0007ffe0ff */
[----:B------:R4:W-:Y:S02]  /*11e0*/  STG.E desc[UR10][R2.64], R11 ;  /* 0x0000000b02007986 */ /* 0x0009e4000c10190a */
.L_x_8:
[----:B------:R-:W-:Y:S05]  /*11f0*/  @!P1 EXIT ;  /* 0x000000000000994d */ /* 0x000fea0003800000 */
[----:B------:R-:W-:Y:S02]  /*1200*/  ISETP.GE.U32.AND P0, PT, R18, 0x4, PT ;  /* 0x000000041200780c */ /* 0x000fe40003f06070 */
[----:B------:R-:W-:-:S04]  /*1210*/  LOP3.LUT R6, R5, 0x3, RZ, 0xc0, !PT ;  /* 0x0000000305067812 */ /* 0x000fc800078ec0ff */
[----:B------:R-:W-:-:S07]  /*1220*/  ISETP.NE.AND P1, PT, R6, RZ, PT ;  /* 0x000000ff0600720c */ /* 0x000fce0003f25270 */
[----:B------:R-:W-:Y:S06]  /*1230*/  @!P0 BRA `(.L_x_9) ;  /* 0x0000000000508947 */ /* 0x000fec0003800000 */
[----:B------:R-:W3:Y:S08]  /*1240*/  LDC R15, c[0x0][0x390] ;  /* 0x0000e400ff0f7b82 */ /* 0x000ef00000000800 */
[----:B------:R-:W5:Y:S01]  /*1250*/  LDC.64 R4, c[0x0][0x380] ;  /* 0x0000e000ff047b82 */ /* 0x000f620000000a00 */
[----:B---3--:R-:W-:-:S04]  /*1260*/  IMAD R9, R7, R15, R0 ;  /* 0x0000000f07097224 */ /* 0x008fc800078e0200 */
[----:B-----5:R-:W-:-:S05]  /*1270*/  IMAD.WIDE R4, R9, 0x4, R4 ;  /* 0x0000000409047825 */ /* 0x020fca00078e0204 */
[----:B------:R-:W3:Y:S02]  /*1280*/  LDG.E R8, desc[UR10][R4.64] ;  /* 0x0000000a04087981 */ /* 0x000ee4000c1e1900 */
[----:B---3--:R-:W-:Y:S02]  /*1290*/  IMAD.IADD R17, R11, 0x1, R8 ;  /* 0x000000010b117824 */ /* 0x008fe400078e0208 */
[----:B------:R-:W-:-:S03]  /*12a0*/  IMAD.WIDE R8, R15, 0x4, R4 ;  /* 0x000000040f087825 */ /* 0x000fc600078e0204 */
[----:B------:R3:W-:Y:S04]  /*12b0*/  STG.E desc[UR10][R2.64], R17 ;  /* 0x0000001102007986 */ /* 0x0007e8000c10190a */
[----:B------:R-:W4:Y:S01]  /*12c0*/  LDG.E R10, desc[UR10][R8.64] ;  /* 0x0000000a080a7981 */ /* 0x000f22000c1e1900 */
[----:B------:R-:W-:Y:S01]  /*12d0*/  IMAD.WIDE R12, R15, 0x4, R8 ;  /* 0x000000040f0c7825 */ /* 0x000fe200078e0208 */
[----:B----4-:R-:W-:-:S05]  /*12e0*/  IADD3 R19, PT, PT, R17, R10, RZ ;  /* 0x0000000a11137210 */ /* 0x010fca0007ffe0ff */
[----:B------:R3:W-:Y:S04]  /*12f0*/  STG.E desc[UR10][R2.64], R19 ;  /* 0x0000001302007986 */ /* 0x0007e8000c10190a */
[----:B------:R-:W1:Y:S01]  /*1300*/  LDG.E R10, desc[UR10][R12.64] ;  /* 0x0000000a0c0a7981 */ /* 0x000e62000c1e1900 */
[----:B------:R-:W-:Y:S01]  /*1310*/  IMAD.WIDE R14, R15, 0x4, R12 ;  /* 0x000000040f0e7825 */ /* 0x000fe200078e020c */
[----:B-1----:R-:W-:-:S05]  /*1320*/  IADD3 R21, PT, PT, R19, R10, RZ ;  /* 0x0000000a13157210 */ /* 0x002fca0007ffe0ff */
[----:B------:R3:W-:Y:S04]  /*1330*/  STG.E desc[UR10][R2.64], R21 ;  /* 0x0000001502007986 */ /* 0x0007e8000c10190a */
[----:B------:R-:W2:Y:S01]  /*1340*/  LDG.E R14, desc[UR10][R14.64] ;  /* 0x0000000a0e0e7981 */ /* 0x000ea2000c1e1900 */
[----:B------:R-:W-:Y:S01]  /*1350*/  IADD3 R7, PT, PT, R7, 0x4, RZ ;  /* 0x0000000407077810 */ /* 0x000fe20007ffe0ff */
[----:B--2---:R-:W-:-:S05]  /*1360*/  IMAD.IADD R11, R21, 0x1, R14 ;  /* 0x00000001150b7824 */ /* 0x004fca00078e020e */
[----:B------:R3:W-:Y:S02]  /*1370*/  STG.E desc[UR10][R2.64], R11 ;  /* 0x0000000b02007986 */ /* 0x0007e4000c10190a */
.L_x_9:
[----:B------:R-:W-:Y:S05]  /*1380*/  @!P1 EXIT ;  /* 0x000000000000994d */ /* 0x000fea0003800000 */
[----:B------:R-:W0:Y:S01]  /*1390*/  LDC.64 R8, c[0x0][0x380] ;  /* 0x0000e000ff087b82 */ /* 0x000e220000000a00 */
[----:B------:R-:W5:Y:S01]  /*13a0*/  LDCU UR4, c[0x0][0x390] ;  /* 0x00007200ff0477ac */ /* 0x000f620008000800 */
[----:B------:R-:W-:Y:S01]  /*13b0*/  IADD3 R6, PT, PT, -R6, RZ, RZ ;  /* 0x000000ff06067210 */ /* 0x000fe20007ffe1ff */
[----:B-----5:R-:W-:-:S07]  /*13c0*/  IMAD R7, R7, UR4, R0 ;  /* 0x0000000407077c24 */ /* 0x020fce000f8e0200 */
.L_x_10:
[----:B0-----:R-:W-:-:S06]  /*13d0*/  IMAD.WIDE R4, R7, 0x4, R8 ;  /* 0x0000000407047825 */ /* 0x001fcc00078e0208 */
[----:B------:R-:W1:Y:S01]  /*13e0*/  LDG.E R4, desc[UR10][R4.64] ;  /* 0x0000000a04047981 */ /* 0x000e62000c1e1900 */
[----:B------:R-:W-:Y:S02]  /*13f0*/  IADD3 R6, PT, PT, R6, 0x1, RZ ;  /* 0x0000000106067810 */ /* 0x000fe40007ffe0ff */
[----:B------:R-:W-:Y:S02]  /*1400*/  IADD3 R7, PT, PT, R7, UR4, RZ ;  /* 0x0000000407077c10 */ /* 0x000fe4000fffe0ff */
[----:B------:R-:W-:Y:S01]  /*1410*/  ISETP.NE.AND P0, PT, R6, RZ, PT ;  /* 0x000000ff0600720c */ /* 0x000fe20003f05270 */
[----:B-1234-:R-:W-:-:S05]  /*1420*/  IMAD.IADD R11, R4, 0x1, R11 ;  /* 0x00000001040b7824 */ /* 0x01efca00078e020b */
[----:B------:R0:W-:Y:S07]  /*1430*/  STG.E desc[UR10][R2.64], R11 ;  /* 0x0000000b02007986 */ /* 0x0001ee000c10190a */
[----:B------:R-:W-:Y:S05]  /*1440*/  @P0 BRA `(.L_x_10) ;  /* 0xfffffffc00e00947 */ /* 0x000fea000383ffff */
[----:B------:R-:W-:Y:S05]  /*1450*/  EXIT ;  /* 0x000000000000794d */ /* 0x000fea0003800000 */
.L_x_11:
[----:B------:R-:W-:-:S00]  /*1460*/  BRA `(.L_x_11) ;  /* 0xfffffffc00fc7947 */ /* 0x000fc0000383ffff */
[----:B------:R-:W-:-:S00]  /*1470*/  NOP ;  /* 0x0000000000007918 */ /* 0x000fc00000000000 */
        /* <DEDUP_REMOVED lines=8> */
.L_x_12:


//--------------------- .nv.shared.reserved.0     --------------------------
	.section	.nv.shared.reserved.0,"aw",@nobits
	.weak		__nv_reservedSMEM_offset_0_alias
	.size		__nv_reservedSMEM_offset_0_alias, 0, 64
	.other		__nv_reservedSMEM_offset_0_alias,@"STO_CUDA_RESERVED_SHARED STV_DEFAULT"
__nv_reservedSMEM_offset_0_alias:
	.zero		0
	.zero		64


//--------------------- .nv.constant0._Z9MatModifyPiS_ii --------------------------
	.section	.nv.constant0._Z9MatModifyPiS_ii,"a",@progbits
	.sectionflags	@""
	.align	4
.nv.constant0._Z9MatModifyPiS_ii:
	.zero		920


//--------------------- SYMBOLS --------------------------

	.type		.nv.reservedSmem.offset0,@object
	.size		.nv.reservedSmem.offset0,0x4
